//
// Generated by NVIDIA NVVM Compiler
//
// Compiler Build ID: CL-36424714
// Cuda compilation tools, release 13.0, V13.0.88
// Based on NVVM 20.0.0
//

.version 9.0
.target sm_100
.address_size 64

	// .globl	_Z8kernel12PjS_mS_i
// _ZZ8kernel12PjS_mS_iE6s_tile has been demoted
// _ZZ8kernel12PjS_mS_iE13s_tile_sorted has been demoted
// _ZZ8kernel12PjS_mS_iE11s_histogram has been demoted
.global .align 1 .b8 _ZN34_INTERNAL_bc2343c9_4_k_cu_fa2882f24cuda3std3__45__cpo5beginE[1];
.global .align 1 .b8 _ZN34_INTERNAL_bc2343c9_4_k_cu_fa2882f24cuda3std3__45__cpo3endE[1];
.global .align 1 .b8 _ZN34_INTERNAL_bc2343c9_4_k_cu_fa2882f24cuda3std3__45__cpo6cbeginE[1];
.global .align 1 .b8 _ZN34_INTERNAL_bc2343c9_4_k_cu_fa2882f24cuda3std3__45__cpo4cendE[1];
.global .align 1 .b8 _ZN34_INTERNAL_bc2343c9_4_k_cu_fa2882f24cuda3std3__45__cpo6rbeginE[1];
.global .align 1 .b8 _ZN34_INTERNAL_bc2343c9_4_k_cu_fa2882f24cuda3std3__45__cpo4rendE[1];
.global .align 1 .b8 _ZN34_INTERNAL_bc2343c9_4_k_cu_fa2882f24cuda3std3__45__cpo7crbeginE[1];
.global .align 1 .b8 _ZN34_INTERNAL_bc2343c9_4_k_cu_fa2882f24cuda3std3__45__cpo5crendE[1];
.global .align 1 .b8 _ZN34_INTERNAL_bc2343c9_4_k_cu_fa2882f24cuda3std3__436_GLOBAL__N__bc2343c9_4_k_cu_fa2882f26ignoreE[1];
.global .align 1 .b8 _ZN34_INTERNAL_bc2343c9_4_k_cu_fa2882f24cuda3std3__419piecewise_constructE[1];
.global .align 1 .b8 _ZN34_INTERNAL_bc2343c9_4_k_cu_fa2882f24cuda3std3__48in_placeE[1];
.global .align 1 .b8 _ZN34_INTERNAL_bc2343c9_4_k_cu_fa2882f24cuda3std3__420unreachable_sentinelE[1];
.global .align 1 .b8 _ZN34_INTERNAL_bc2343c9_4_k_cu_fa2882f24cuda3std3__47nulloptE[1];
.global .align 1 .b8 _ZN34_INTERNAL_bc2343c9_4_k_cu_fa2882f24cuda3std6ranges3__45__cpo4swapE[1];
.global .align 1 .b8 _ZN34_INTERNAL_bc2343c9_4_k_cu_fa2882f24cuda3std6ranges3__45__cpo9iter_moveE[1];
.global .align 1 .b8 _ZN34_INTERNAL_bc2343c9_4_k_cu_fa2882f24cuda3std6ranges3__45__cpo5beginE[1];
.global .align 1 .b8 _ZN34_INTERNAL_bc2343c9_4_k_cu_fa2882f24cuda3std6ranges3__45__cpo3endE[1];
.global .align 1 .b8 _ZN34_INTERNAL_bc2343c9_4_k_cu_fa2882f24cuda3std6ranges3__45__cpo6cbeginE[1];
.global .align 1 .b8 _ZN34_INTERNAL_bc2343c9_4_k_cu_fa2882f24cuda3std6ranges3__45__cpo4cendE[1];
.global .align 1 .b8 _ZN34_INTERNAL_bc2343c9_4_k_cu_fa2882f24cuda3std6ranges3__45__cpo7advanceE[1];
.global .align 1 .b8 _ZN34_INTERNAL_bc2343c9_4_k_cu_fa2882f24cuda3std6ranges3__45__cpo9iter_swapE[1];
.global .align 1 .b8 _ZN34_INTERNAL_bc2343c9_4_k_cu_fa2882f24cuda3std6ranges3__45__cpo4nextE[1];
.global .align 1 .b8 _ZN34_INTERNAL_bc2343c9_4_k_cu_fa2882f24cuda3std6ranges3__45__cpo4prevE[1];
.global .align 1 .b8 _ZN34_INTERNAL_bc2343c9_4_k_cu_fa2882f24cuda3std6ranges3__45__cpo4dataE[1];
.global .align 1 .b8 _ZN34_INTERNAL_bc2343c9_4_k_cu_fa2882f24cuda3std6ranges3__45__cpo5cdataE[1];
.global .align 1 .b8 _ZN34_INTERNAL_bc2343c9_4_k_cu_fa2882f24cuda3std6ranges3__45__cpo4sizeE[1];
.global .align 1 .b8 _ZN34_INTERNAL_bc2343c9_4_k_cu_fa2882f24cuda3std6ranges3__45__cpo5ssizeE[1];
.global .align 1 .b8 _ZN34_INTERNAL_bc2343c9_4_k_cu_fa2882f24cuda3std6ranges3__45__cpo8distanceE[1];
.global .align 1 .b8 _ZN34_INTERNAL_bc2343c9_4_k_cu_fa2882f26thrust24THRUST_300001_SM_1000_NS6system6detail10sequential3seqE[1];

.visible .entry _Z8kernel12PjS_mS_i(
	.param .u64 .ptr .align 1 _Z8kernel12PjS_mS_i_param_0,
	.param .u64 .ptr .align 1 _Z8kernel12PjS_mS_i_param_1,
	.param .u64 _Z8kernel12PjS_mS_i_param_2,
	.param .u64 .ptr .align 1 _Z8kernel12PjS_mS_i_param_3,
	.param .u32 _Z8kernel12PjS_mS_i_param_4
)
{
	.reg .pred 	%p<8>;
	.reg .b32 	%r<115>;
	.reg .b64 	%rd<18>;
	// demoted variable
	.shared .align 4 .b8 _ZZ8kernel12PjS_mS_iE6s_tile[4096];
	// demoted variable
	.shared .align 4 .b8 _ZZ8kernel12PjS_mS_iE13s_tile_sorted[4096];
	// demoted variable
	.shared .align 4 .b8 _ZZ8kernel12PjS_mS_iE11s_histogram[64];
	ld.param.u64 	%rd3, [_Z8kernel12PjS_mS_i_param_0];
	ld.param.u64 	%rd4, [_Z8kernel12PjS_mS_i_param_1];
	ld.param.u64 	%rd5, [_Z8kernel12PjS_mS_i_param_2];
	ld.param.u64 	%rd6, [_Z8kernel12PjS_mS_i_param_3];
	ld.param.u32 	%r7, [_Z8kernel12PjS_mS_i_param_4];
	mov.u32 	%r1, %tid.x;
	mov.u32 	%r8, %ntid.x;
	mov.u32 	%r2, %ctaid.x;
	mad.lo.s32 	%r3, %r8, %r2, %r1;
	setp.gt.u32 	%p1, %r1, 15;
	@%p1 bra 	$L__BB0_2;
	shl.b32 	%r9, %r1, 2;
	mov.u32 	%r10, _ZZ8kernel12PjS_mS_iE11s_histogram;
	add.s32 	%r11, %r10, %r9;
	mov.b32 	%r12, 0;
	st.shared.u32 	[%r11], %r12;
$L__BB0_2:
	shl.b32 	%r13, %r7, 2;
	mov.b32 	%r14, 15;
	shl.b32 	%r4, %r14, %r13;
	cvt.s64.s32 	%rd1, %r3;
	setp.le.u64 	%p2, %rd5, %rd1;
	cvta.to.global.u64 	%rd7, %rd4;
	mul.wide.s32 	%rd8, %r3, 4;
	add.s64 	%rd2, %rd7, %rd8;
	shl.b32 	%r15, %r1, 2;
	mov.u32 	%r16, _ZZ8kernel12PjS_mS_iE6s_tile;
	add.s32 	%r5, %r16, %r15;
	@%p2 bra 	$L__BB0_4;
	ld.global.u32 	%r17, [%rd2];
	and.b32  	%r18, %r17, %r4;
	shl.b32 	%r19, %r18, 2;
	mov.u32 	%r20, _ZZ8kernel12PjS_mS_iE11s_histogram;
	add.s32 	%r21, %r20, %r19;
	atom.shared.add.u32 	%r22, [%r21], 1;
	st.shared.u32 	[%r5], %r17;
$L__BB0_4:
	add.s32 	%r23, %r3, 256;
	cvt.s64.s32 	%rd9, %r23;
	setp.le.u64 	%p3, %rd5, %rd9;
	@%p3 bra 	$L__BB0_6;
	ld.global.u32 	%r24, [%rd2+1024];
	and.b32  	%r25, %r24, %r4;
	shl.b32 	%r26, %r25, 2;
	mov.u32 	%r27, _ZZ8kernel12PjS_mS_iE11s_histogram;
	add.s32 	%r28, %r27, %r26;
	atom.shared.add.u32 	%r29, [%r28], 1;
	st.shared.u32 	[%r5+1024], %r24;
$L__BB0_6:
	add.s32 	%r30, %r3, 512;
	cvt.s64.s32 	%rd10, %r30;
	setp.le.u64 	%p4, %rd5, %rd10;
	@%p4 bra 	$L__BB0_8;
	ld.global.u32 	%r31, [%rd2+2048];
	and.b32  	%r32, %r31, %r4;
	shl.b32 	%r33, %r32, 2;
	mov.u32 	%r34, _ZZ8kernel12PjS_mS_iE11s_histogram;
	add.s32 	%r35, %r34, %r33;
	atom.shared.add.u32 	%r36, [%r35], 1;
	st.shared.u32 	[%r5+2048], %r31;
$L__BB0_8:
	add.s32 	%r37, %r3, 768;
	cvt.s64.s32 	%rd11, %r37;
	setp.le.u64 	%p5, %rd5, %rd11;
	@%p5 bra 	$L__BB0_10;
	ld.global.u32 	%r38, [%rd2+3072];
	and.b32  	%r39, %r38, %r4;
	shl.b32 	%r40, %r39, 2;
	mov.u32 	%r41, _ZZ8kernel12PjS_mS_iE11s_histogram;
	add.s32 	%r42, %r41, %r40;
	atom.shared.add.u32 	%r43, [%r42], 1;
	st.shared.u32 	[%r5+3072], %r38;
$L__BB0_10:
	bar.sync 	0;
	and.b32  	%r6, %r1, 31;
	setp.gt.u32 	%p6, %r6, 1;
	@%p6 bra 	$L__BB0_12;
	shr.u32 	%r44, %r1, 4;
	and.b32  	%r45, %r44, 62;
	add.s32 	%r46, %r45, %r6;
	shl.b32 	%r47, %r46, 2;
	mov.u32 	%r48, _ZZ8kernel12PjS_mS_iE11s_histogram;
	add.s32 	%r49, %r48, %r47;
	ld.shared.u32 	%r50, [%r49];
	mov.u32 	%r51, %nctaid.x;
	mad.lo.s32 	%r52, %r46, %r51, %r2;
	cvta.to.global.u64 	%rd12, %rd6;
	mul.wide.u32 	%rd13, %r52, 4;
	add.s64 	%rd14, %rd12, %rd13;
	st.global.u32 	[%rd14], %r50;
$L__BB0_12:
	setp.ne.s32 	%p7, %r1, 0;
	@%p7 bra 	$L__BB0_14;
	ld.shared.u32 	%r53, [_ZZ8kernel12PjS_mS_iE11s_histogram+56];
	ld.shared.u32 	%r54, [_ZZ8kernel12PjS_mS_iE11s_histogram+52];
	ld.shared.u32 	%r55, [_ZZ8kernel12PjS_mS_iE11s_histogram+48];
	ld.shared.u32 	%r56, [_ZZ8kernel12PjS_mS_iE11s_histogram+44];
	ld.shared.u32 	%r57, [_ZZ8kernel12PjS_mS_iE11s_histogram+40];
	ld.shared.u32 	%r58, [_ZZ8kernel12PjS_mS_iE11s_histogram+36];
	ld.shared.u32 	%r59, [_ZZ8kernel12PjS_mS_iE11s_histogram+32];
	ld.shared.u32 	%r60, [_ZZ8kernel12PjS_mS_iE11s_histogram+28];
	ld.shared.u32 	%r61, [_ZZ8kernel12PjS_mS_iE11s_histogram+24];
	ld.shared.u32 	%r62, [_ZZ8kernel12PjS_mS_iE11s_histogram+20];
	ld.shared.u32 	%r63, [_ZZ8kernel12PjS_mS_iE11s_histogram+16];
	ld.shared.u32 	%r64, [_ZZ8kernel12PjS_mS_iE11s_histogram+12];
	ld.shared.u32 	%r65, [_ZZ8kernel12PjS_mS_iE11s_histogram+8];
	ld.shared.u32 	%r66, [_ZZ8kernel12PjS_mS_iE11s_histogram+4];
	ld.shared.u32 	%r67, [_ZZ8kernel12PjS_mS_iE11s_histogram];
	mov.b32 	%r68, 0;
	st.shared.u32 	[_ZZ8kernel12PjS_mS_iE11s_histogram], %r68;
	st.shared.u32 	[_ZZ8kernel12PjS_mS_iE11s_histogram+4], %r67;
	add.s32 	%r69, %r66, %r67;
	st.shared.u32 	[_ZZ8kernel12PjS_mS_iE11s_histogram+8], %r69;
	add.s32 	%r70, %r65, %r69;
	st.shared.u32 	[_ZZ8kernel12PjS_mS_iE11s_histogram+12], %r70;
	add.s32 	%r71, %r64, %r70;
	st.shared.u32 	[_ZZ8kernel12PjS_mS_iE11s_histogram+16], %r71;
	add.s32 	%r72, %r63, %r71;
	st.shared.u32 	[_ZZ8kernel12PjS_mS_iE11s_histogram+20], %r72;
	add.s32 	%r73, %r62, %r72;
	st.shared.u32 	[_ZZ8kernel12PjS_mS_iE11s_histogram+24], %r73;
	add.s32 	%r74, %r61, %r73;
	st.shared.u32 	[_ZZ8kernel12PjS_mS_iE11s_histogram+28], %r74;
	add.s32 	%r75, %r60, %r74;
	st.shared.u32 	[_ZZ8kernel12PjS_mS_iE11s_histogram+32], %r75;
	add.s32 	%r76, %r59, %r75;
	st.shared.u32 	[_ZZ8kernel12PjS_mS_iE11s_histogram+36], %r76;
	add.s32 	%r77, %r58, %r76;
	st.shared.u32 	[_ZZ8kernel12PjS_mS_iE11s_histogram+40], %r77;
	add.s32 	%r78, %r57, %r77;
	st.shared.u32 	[_ZZ8kernel12PjS_mS_iE11s_histogram+44], %r78;
	add.s32 	%r79, %r56, %r78;
	st.shared.u32 	[_ZZ8kernel12PjS_mS_iE11s_histogram+48], %r79;
	add.s32 	%r80, %r55, %r79;
	st.shared.u32 	[_ZZ8kernel12PjS_mS_iE11s_histogram+52], %r80;
	add.s32 	%r81, %r54, %r80;
	st.shared.u32 	[_ZZ8kernel12PjS_mS_iE11s_histogram+56], %r81;
	add.s32 	%r82, %r53, %r81;
	st.shared.u32 	[_ZZ8kernel12PjS_mS_iE11s_histogram+60], %r82;
$L__BB0_14:
	ld.shared.u32 	%r83, [%r5];
	shl.b32 	%r84, %r83, 2;
	mov.u32 	%r85, _ZZ8kernel12PjS_mS_iE11s_histogram;
	add.s32 	%r86, %r85, %r84;
	atom.shared.add.u32 	%r87, [%r86], 1;
	shl.b32 	%r88, %r87, 2;
	mov.u32 	%r89, _ZZ8kernel12PjS_mS_iE13s_tile_sorted;
	add.s32 	%r90, %r89, %r88;
	st.shared.u32 	[%r90], %r83;
	ld.shared.u32 	%r91, [%r5+1024];
	shl.b32 	%r92, %r91, 2;
	add.s32 	%r93, %r85, %r92;
	atom.shared.add.u32 	%r94, [%r93], 1;
	shl.b32 	%r95, %r94, 2;
	add.s32 	%r96, %r89, %r95;
	st.shared.u32 	[%r96], %r91;
	ld.shared.u32 	%r97, [%r5+2048];
	shl.b32 	%r98, %r97, 2;
	add.s32 	%r99, %r85, %r98;
	atom.shared.add.u32 	%r100, [%r99], 1;
	shl.b32 	%r101, %r100, 2;
	add.s32 	%r102, %r89, %r101;
	st.shared.u32 	[%r102], %r97;
	ld.shared.u32 	%r103, [%r5+3072];
	shl.b32 	%r104, %r103, 2;
	add.s32 	%r105, %r85, %r104;
	atom.shared.add.u32 	%r106, [%r105], 1;
	shl.b32 	%r107, %r106, 2;
	add.s32 	%r108, %r89, %r107;
	st.shared.u32 	[%r108], %r103;
	bar.sync 	0;
	cvta.to.global.u64 	%rd15, %rd3;
	add.s32 	%r110, %r89, %r15;
	ld.shared.u32 	%r111, [%r110];
	shl.b64 	%rd16, %rd1, 2;
	add.s64 	%rd17, %rd15, %rd16;
	st.global.u32 	[%rd17], %r111;
	ld.shared.u32 	%r112, [%r110+1024];
	st.global.u32 	[%rd17+1024], %r112;
	ld.shared.u32 	%r113, [%r110+2048];
	st.global.u32 	[%rd17+2048], %r113;
	ld.shared.u32 	%r114, [%r110+3072];
	st.global.u32 	[%rd17+3072], %r114;
	ret;

}
	// .globl	_Z7kernel4PjS_S_
.visible .entry _Z7kernel4PjS_S_(
	.param .u64 .ptr .align 1 _Z7kernel4PjS_S__param_0,
	.param .u64 .ptr .align 1 _Z7kernel4PjS_S__param_1,
	.param .u64 .ptr .align 1 _Z7kernel4PjS_S__param_2
)
{


	ret;

}
	// .globl	_ZN3cub18CUB_300001_SM_10006detail11EmptyKernelIvEEvv
.visible .entry _ZN3cub18CUB_300001_SM_10006detail11EmptyKernelIvEEvv()
{


	ret;

}


// ===== COMPILED SASS (sm_100) =====

	.target	sm_100

	.elftype	@"ET_EXEC"


//--------------------- .note.nv.tkinfo           --------------------------
	.section	.note.nv.tkinfo,"",@"SHT_NOTE"
	.sectionflags	@"SHF_NOTE_NV_TKINFO"
	.tkinfo
        /*0018*/ 	.word	0x00000002
        /*0030*/ 	.string	""
        /*0030*/ 	.string	"ptxas"
        /*0030*/ 	.string	"Cuda compilation tools, release 13.0, V13.0.88"
        /*0030*/ 	.string	"Build cuda_13.0.r13.0/compiler.36424714_0"
        /*0030*/ 	.string	"-arch sm_100 -m 64 "



//--------------------- .note.nv.cuinfo           --------------------------
	.section	.note.nv.cuinfo,"",@"SHT_NOTE"
	.sectionflags	@"SHF_NOTE_NV_CUINFO"
        /*0018*/ 	.short	0x0002
        /*001a*/ 	.short	0x0064
        /*001c*/ 	.short	0x0082
	.zero		2


//--------------------- .nv.info                  --------------------------
	.section	.nv.info,"",@"SHT_CUDA_INFO"
	.align	4


	//----- nvinfo : EIATTR_REGCOUNT
	.align		4
        /*0000*/ 	.byte	0x04, 0x2f
        /*0002*/ 	.short	(.L_30 - .L_29)
	.align		4
.L_29:
        /*0004*/ 	.word	index@(_Z8kernel12PjS_mS_i)
        /*0008*/ 	.word	0x00000022


	//----- nvinfo : EIATTR_FRAME_SIZE
	.align		4
.L_30:
        /*000c*/ 	.byte	0x04, 0x11
        /*000e*/ 	.short	(.L_32 - .L_31)
	.align		4
.L_31:
        /*0010*/ 	.word	index@(_Z8kernel12PjS_mS_i)
        /*0014*/ 	.word	0x00000000


	//----- nvinfo : EIATTR_REGCOUNT
	.align		4
.L_32:
        /*0018*/ 	.byte	0x04, 0x2f
        /*001a*/ 	.short	(.L_34 - .L_33)
	.align		4
.L_33:
        /*001c*/ 	.word	index@(_Z7kernel4PjS_S_)
        /*0020*/ 	.word	0x00000004


	//----- nvinfo : EIATTR_FRAME_SIZE
	.align		4
.L_34:
        /*0024*/ 	.byte	0x04, 0x11
        /*0026*/ 	.short	(.L_36 - .L_35)
	.align		4
.L_35:
        /*0028*/ 	.word	index@(_Z7kernel4PjS_S_)
        /*002c*/ 	.word	0x00000000


	//----- nvinfo : EIATTR_REGCOUNT
	.align		4
.L_36:
        /*0030*/ 	.byte	0x04, 0x2f
        /*0032*/ 	.short	(.L_38 - .L_37)
	.align		4
.L_37:
        /*0034*/ 	.word	index@(_ZN3cub18CUB_300001_SM_10006detail11EmptyKernelIvEEvv)
        /*0038*/ 	.word	0x00000004


	//----- nvinfo : EIATTR_FRAME_SIZE
	.align		4
.L_38:
        /*003c*/ 	.byte	0x04, 0x11
        /*003e*/ 	.short	(.L_40 - .L_39)
	.align		4
.L_39:
        /*0040*/ 	.word	index@(_ZN3cub18CUB_300001_SM_10006detail11EmptyKernelIvEEvv)
        /*0044*/ 	.word	0x00000000


	//----- nvinfo : EIATTR_MIN_STACK_SIZE
	.align		4
.L_40:
        /*0048*/ 	.byte	0x04, 0x12
        /*004a*/ 	.short	(.L_42 - .L_41)
	.align		4
.L_41:
        /*004c*/ 	.word	index@(_ZN3cub18CUB_300001_SM_10006detail11EmptyKernelIvEEvv)
        /*0050*/ 	.word	0x00000000


	//----- nvinfo : EIATTR_MIN_STACK_SIZE
	.align		4
.L_42:
        /*0054*/ 	.byte	0x04, 0x12
        /*0056*/ 	.short	(.L_44 - .L_43)
	.align		4
.L_43:
        /*0058*/ 	.word	index@(_Z7kernel4PjS_S_)
        /*005c*/ 	.word	0x00000000


	//----- nvinfo : EIATTR_MIN_STACK_SIZE
	.align		4
.L_44:
        /*0060*/ 	.byte	0x04, 0x12
        /*0062*/ 	.short	(.L_46 - .L_45)
	.align		4
.L_45:
        /*0064*/ 	.word	index@(_Z8kernel12PjS_mS_i)
        /*0068*/ 	.word	0x00000000
.L_46:


//--------------------- .nv.compat                --------------------------
	.section	.nv.compat,"",@"SHT_CUDA_COMPAT_INFO"
	.align	4
        /*0000*/ 	.byte	0x02, 0x09, 0x00, 0x00, 0x02, 0x02, 0x01, 0x00, 0x02, 0x05, 0x05, 0x00, 0x03, 0x07, 0x01, 0x01
        /*0010*/ 	.byte	0x02, 0x03, 0x00, 0x00, 0x02, 0x06, 0x01, 0x00, 0x04, 0x0b, 0x08, 0x00, 0x09, 0x00, 0x00, 0x00
        /*0020*/ 	.byte	0x00, 0x00, 0x00, 0x00


//--------------------- .nv.info._ZN3cub18CUB_300001_SM_10006detail11EmptyKernelIvEEvv --------------------------
	.section	.nv.info._ZN3cub18CUB_300001_SM_10006detail11EmptyKernelIvEEvv,"",@"SHT_CUDA_INFO"
	.sectionflags	@""
	.align	4


	//----- nvinfo : EIATTR_CUDA_API_VERSION
	.align		4
        /*0000*/ 	.byte	0x04, 0x37
        /*0002*/ 	.short	(.L_48 - .L_47)
.L_47:
        /*0004*/ 	.word	0x00000082


	//----- nvinfo : EIATTR_SPARSE_MMA_MASK
	.align		4
.L_48:
        /*0008*/ 	.byte	0x03, 0x50
        /*000a*/ 	.short	0x0000


	//----- nvinfo : EIATTR_MAXREG_COUNT
	.align		4
        /*000c*/ 	.byte	0x03, 0x1b
        /*000e*/ 	.short	0x00ff


	//----- nvinfo : EIATTR_MERCURY_ISA_VERSION
	.align		4
        /*0010*/ 	.byte	0x03, 0x5f
        /*0012*/ 	.short	0x0101


	//----- nvinfo : EIATTR_VRC_CTA_INIT_COUNT
	.align		4
        /*0014*/ 	.byte	0x02, 0x4a
	.zero		1
	.zero		1


	//----- nvinfo : EIATTR_EXIT_INSTR_OFFSETS
	.align		4
        /*0018*/ 	.byte	0x04, 0x1c
        /*001a*/ 	.short	(.L_50 - .L_49)


	//   ....[0]....
.L_49:
        /*001c*/ 	.word	0x00000010


	//----- nvinfo : EIATTR_SW_WAR
	.align		4
.L_50:
        /*0020*/ 	.byte	0x04, 0x36
        /*0022*/ 	.short	(.L_52 - .L_51)
.L_51:
        /*0024*/ 	.word	0x00000008
.L_52:


//--------------------- .nv.info._Z7kernel4PjS_S_ --------------------------
	.section	.nv.info._Z7kernel4PjS_S_,"",@"SHT_CUDA_INFO"
	.sectionflags	@""
	.align	4


	//----- nvinfo : EIATTR_CUDA_API_VERSION
	.align		4
        /*0000*/ 	.byte	0x04, 0x37
        /*0002*/ 	.short	(.L_54 - .L_53)
.L_53:
        /*0004*/ 	.word	0x00000082


	//----- nvinfo : EIATTR_KPARAM_INFO
	.align		4
.L_54:
        /*0008*/ 	.byte	0x04, 0x17
        /*000a*/ 	.short	(.L_56 - .L_55)
.L_55:
        /*000c*/ 	.word	0x00000000
        /*0010*/ 	.short	0x0002
        /*0012*/ 	.short	0x0010
        /*0014*/ 	.byte	0x00, 0xf5, 0x21, 0x00


	//----- nvinfo : EIATTR_KPARAM_INFO
	.align		4
.L_56:
        /*0018*/ 	.byte	0x04, 0x17
        /*001a*/ 	.short	(.L_58 - .L_57)
.L_57:
        /*001c*/ 	.word	0x00000000
        /*0020*/ 	.short	0x0001
        /*0022*/ 	.short	0x0008
        /*0024*/ 	.byte	0x00, 0xf5, 0x21, 0x00


	//----- nvinfo : EIATTR_KPARAM_INFO
	.align		4
.L_58:
        /*0028*/ 	.byte	0x04, 0x17
        /*002a*/ 	.short	(.L_60 - .L_59)
.L_59:
        /*002c*/ 	.word	0x00000000
        /*0030*/ 	.short	0x0000
        /*0032*/ 	.short	0x0000
        /*0034*/ 	.byte	0x00, 0xf5, 0x21, 0x00


	//----- nvinfo : EIATTR_SPARSE_MMA_MASK
	.align		4
.L_60:
        /*0038*/ 	.byte	0x03, 0x50
        /*003a*/ 	.short	0x0000


	//----- nvinfo : EIATTR_MAXREG_COUNT
	.align		4
        /*003c*/ 	.byte	0x03, 0x1b
        /*003e*/ 	.short	0x00ff


	//----- nvinfo : EIATTR_MERCURY_ISA_VERSION
	.align		4
        /*0040*/ 	.byte	0x03, 0x5f
        /*0042*/ 	.short	0x0101


	//----- nvinfo : EIATTR_VRC_CTA_INIT_COUNT
	.align		4
        /*0044*/ 	.byte	0x02, 0x4a
	.zero		1
	.zero		1


	//----- nvinfo : EIATTR_EXIT_INSTR_OFFSETS
	.align		4
        /*0048*/ 	.byte	0x04, 0x1c
        /*004a*/ 	.short	(.L_62 - .L_61)


	//   ....[0]....
.L_61:
        /*004c*/ 	.word	0x00000010


	//----- nvinfo : EIATTR_CBANK_PARAM_SIZE
	.align		4
.L_62:
        /*0050*/ 	.byte	0x03, 0x19
        /*0052*/ 	.short	0x0018


	//----- nvinfo : EIATTR_PARAM_CBANK
	.align		4
        /*0054*/ 	.byte	0x04, 0x0a
        /*0056*/ 	.short	(.L_64 - .L_63)
	.align		4
.L_63:
        /*0058*/ 	.word	index@(.nv.constant0._Z7kernel4PjS_S_)
        /*005c*/ 	.short	0x0380
        /*005e*/ 	.short	0x0018


	//----- nvinfo : EIATTR_SW_WAR
	.align		4
.L_64:
        /*0060*/ 	.byte	0x04, 0x36
        /*0062*/ 	.short	(.L_66 - .L_65)
.L_65:
        /*0064*/ 	.word	0x00000008
.L_66:


//--------------------- .nv.info._Z8kernel12PjS_mS_i --------------------------
	.section	.nv.info._Z8kernel12PjS_mS_i,"",@"SHT_CUDA_INFO"
	.sectionflags	@""
	.align	4


	//----- nvinfo : EIATTR_CUDA_API_VERSION
	.align		4
        /*0000*/ 	.byte	0x04, 0x37
        /*0002*/ 	.short	(.L_68 - .L_67)
.L_67:
        /*0004*/ 	.word	0x00000082


	//----- nvinfo : EIATTR_KPARAM_INFO
	.align		4
.L_68:
        /*0008*/ 	.byte	0x04, 0x17
        /*000a*/ 	.short	(.L_70 - .L_69)
.L_69:
        /*000c*/ 	.word	0x00000000
        /*0010*/ 	.short	0x0004
        /*0012*/ 	.short	0x0020
        /*0014*/ 	.byte	0x00, 0xf0, 0x11, 0x00


	//----- nvinfo : EIATTR_KPARAM_INFO
	.align		4
.L_70:
        /*0018*/ 	.byte	0x04, 0x17
        /*001a*/ 	.short	(.L_72 - .L_71)
.L_71:
        /*001c*/ 	.word	0x00000000
        /*0020*/ 	.short	0x0003
        /*0022*/ 	.short	0x0018
        /*0024*/ 	.byte	0x00, 0xf5, 0x21, 0x00


	//----- nvinfo : EIATTR_KPARAM_INFO
	.align		4
.L_72:
        /*0028*/ 	.byte	0x04, 0x17
        /*002a*/ 	.short	(.L_74 - .L_73)
.L_73:
        /*002c*/ 	.word	0x00000000
        /*0030*/ 	.short	0x0002
        /*0032*/ 	.short	0x0010
        /*0034*/ 	.byte	0x00, 0xf0, 0x21, 0x00


	//----- nvinfo : EIATTR_KPARAM_INFO
	.align		4
.L_74:
        /*0038*/ 	.byte	0x04, 0x17
        /*003a*/ 	.short	(.L_76 - .L_75)
.L_75:
        /*003c*/ 	.word	0x00000000
        /*0040*/ 	.short	0x0001
        /*0042*/ 	.short	0x0008
        /*0044*/ 	.byte	0x00, 0xf5, 0x21, 0x00


	//----- nvinfo : EIATTR_KPARAM_INFO
	.align		4
.L_76:
        /*0048*/ 	.byte	0x04, 0x17
        /*004a*/ 	.short	(.L_78 - .L_77)
.L_77:
        /*004c*/ 	.word	0x00000000
        /*0050*/ 	.short	0x0000
        /*0052*/ 	.short	0x0000
        /*0054*/ 	.byte	0x00, 0xf5, 0x21, 0x00


	//----- nvinfo : EIATTR_SPARSE_MMA_MASK
	.align		4
.L_78:
        /*0058*/ 	.byte	0x03, 0x50
        /*005a*/ 	.short	0x0000


	//----- nvinfo : EIATTR_MAXREG_COUNT
	.align		4
        /*005c*/ 	.byte	0x03, 0x1b
        /*005e*/ 	.short	0x00ff


	//----- nvinfo : EIATTR_NUM_BARRIERS
	.align		4
        /*0060*/ 	.byte	0x02, 0x4c
        /*0062*/ 	.byte	0x01
	.zero		1


	//----- nvinfo : EIATTR_MERCURY_ISA_VERSION
	.align		4
        /*0064*/ 	.byte	0x03, 0x5f
        /*0066*/ 	.short	0x0101


	//----- nvinfo : EIATTR_UNUSED_LOAD_BYTE_OFFSET
	.align		4
        /*0068*/ 	.byte	0x04, 0x44
        /*006a*/ 	.short	(.L_80 - .L_79)


	//   ....[0]....
.L_79:
        /*006c*/ 	.word	0x00000660
        /*0070*/ 	.word	0x00000fff


	//----- nvinfo : EIATTR_VRC_CTA_INIT_COUNT
	.align		4
.L_80:
        /*0074*/ 	.byte	0x02, 0x4a
	.zero		1
	.zero		1


	//----- nvinfo : EIATTR_EXIT_INSTR_OFFSETS
	.align		4
        /*0078*/ 	.byte	0x04, 0x1c
        /*007a*/ 	.short	(.L_82 - .L_81)


	//   ....[0]....
.L_81:
        /*007c*/ 	.word	0x00000a10


	//----- nvinfo : EIATTR_CRS_STACK_SIZE
	.align		4
.L_82:
        /*0080*/ 	.byte	0x04, 0x1e
        /*0082*/ 	.short	(.L_84 - .L_83)
.L_83:
        /*0084*/ 	.word	0x00000000


	//----- nvinfo : EIATTR_CBANK_PARAM_SIZE
	.align		4
.L_84:
        /*0088*/ 	.byte	0x03, 0x19
        /*008a*/ 	.short	0x0024


	//----- nvinfo : EIATTR_PARAM_CBANK
	.align		4
        /*008c*/ 	.byte	0x04, 0x0a
        /*008e*/ 	.short	(.L_86 - .L_85)
	.align		4
.L_85:
        /*0090*/ 	.word	index@(.nv.constant0._Z8kernel12PjS_mS_i)
        /*0094*/ 	.short	0x0380
        /*0096*/ 	.short	0x0024


	//----- nvinfo : EIATTR_SW_WAR
	.align		4
.L_86:
        /*0098*/ 	.byte	0x04, 0x36
        /*009a*/ 	.short	(.L_88 - .L_87)
.L_87:
        /*009c*/ 	.word	0x00000008
.L_88:


//--------------------- .nv.callgraph             --------------------------
	.section	.nv.callgraph,"",@"SHT_CUDA_CALLGRAPH"
	.align	4
	.sectionentsize	8
	.align		4
        /*0000*/ 	.word	0x00000000
	.align		4
        /*0004*/ 	.word	0xffffffff
	.align		4
        /*0008*/ 	.word	0x00000000
	.align		4
        /*000c*/ 	.word	0xfffffffe
	.align		4
        /*0010*/ 	.word	0x00000000
	.align		4
        /*0014*/ 	.word	0xfffffffd
	.align		4
        /*0018*/ 	.word	0x00000000
	.align		4
        /*001c*/ 	.word	0xfffffffc


//--------------------- .nv.constant4             --------------------------
	.section	.nv.constant4,"a",@progbits
	.align	8
	.align		8
.nv.constant4:
        /*0000*/ 	.dword	_ZN34_INTERNAL_bc2343c9_4_k_cu_fa2882f24cuda3std3__45__cpo5beginE
	.align		8
        /*0008*/ 	.dword	_ZN34_INTERNAL_bc2343c9_4_k_cu_fa2882f24cuda3std3__45__cpo3endE
	.align		8
        /*0010*/ 	.dword	_ZN34_INTERNAL_bc2343c9_4_k_cu_fa2882f24cuda3std3__45__cpo6cbeginE
	.align		8
        /*0018*/ 	.dword	_ZN34_INTERNAL_bc2343c9_4_k_cu_fa2882f24cuda3std3__45__cpo4cendE
	.align		8
        /*0020*/ 	.dword	_ZN34_INTERNAL_bc2343c9_4_k_cu_fa2882f24cuda3std3__45__cpo6rbeginE
	.align		8
        /*0028*/ 	.dword	_ZN34_INTERNAL_bc2343c9_4_k_cu_fa2882f24cuda3std3__45__cpo4rendE
	.align		8
        /*0030*/ 	.dword	_ZN34_INTERNAL_bc2343c9_4_k_cu_fa2882f24cuda3std3__45__cpo7crbeginE
	.align		8
        /*0038*/ 	.dword	_ZN34_INTERNAL_bc2343c9_4_k_cu_fa2882f24cuda3std3__45__cpo5crendE
	.align		8
        /*0040*/ 	.dword	_ZN34_INTERNAL_bc2343c9_4_k_cu_fa2882f24cuda3std3__436_GLOBAL__N__bc2343c9_4_k_cu_fa2882f26ignoreE
	.align		8
        /*0048*/ 	.dword	_ZN34_INTERNAL_bc2343c9_4_k_cu_fa2882f24cuda3std3__419piecewise_constructE
	.align		8
        /*0050*/ 	.dword	_ZN34_INTERNAL_bc2343c9_4_k_cu_fa2882f24cuda3std3__48in_placeE
	.align		8
        /*0058*/ 	.dword	_ZN34_INTERNAL_bc2343c9_4_k_cu_fa2882f24cuda3std3__420unreachable_sentinelE
	.align		8
        /*0060*/ 	.dword	_ZN34_INTERNAL_bc2343c9_4_k_cu_fa2882f24cuda3std3__47nulloptE
	.align		8
        /*0068*/ 	.dword	_ZN34_INTERNAL_bc2343c9_4_k_cu_fa2882f24cuda3std6ranges3__45__cpo4swapE
	.align		8
        /*0070*/ 	.dword	_ZN34_INTERNAL_bc2343c9_4_k_cu_fa2882f24cuda3std6ranges3__45__cpo9iter_moveE
	.align		8
        /*0078*/ 	.dword	_ZN34_INTERNAL_bc2343c9_4_k_cu_fa2882f24cuda3std6ranges3__45__cpo5beginE
	.align		8
        /*0080*/ 	.dword	_ZN34_INTERNAL_bc2343c9_4_k_cu_fa2882f24cuda3std6ranges3__45__cpo3endE
	.align		8
        /*0088*/ 	.dword	_ZN34_INTERNAL_bc2343c9_4_k_cu_fa2882f24cuda3std6ranges3__45__cpo6cbeginE
	.align		8
        /*0090*/ 	.dword	_ZN34_INTERNAL_bc2343c9_4_k_cu_fa2882f24cuda3std6ranges3__45__cpo4cendE
	.align		8
        /*0098*/ 	.dword	_ZN34_INTERNAL_bc2343c9_4_k_cu_fa2882f24cuda3std6ranges3__45__cpo7advanceE
	.align		8
        /*00a0*/ 	.dword	_ZN34_INTERNAL_bc2343c9_4_k_cu_fa2882f24cuda3std6ranges3__45__cpo9iter_swapE
	.align		8
        /*00a8*/ 	.dword	_ZN34_INTERNAL_bc2343c9_4_k_cu_fa2882f24cuda3std6ranges3__45__cpo4nextE
	.align		8
        /*00b0*/ 	.dword	_ZN34_INTERNAL_bc2343c9_4_k_cu_fa2882f24cuda3std6ranges3__45__cpo4prevE
	.align		8
        /*00b8*/ 	.dword	_ZN34_INTERNAL_bc2343c9_4_k_cu_fa2882f24cuda3std6ranges3__45__cpo4dataE
	.align		8
        /*00c0*/ 	.dword	_ZN34_INTERNAL_bc2343c9_4_k_cu_fa2882f24cuda3std6ranges3__45__cpo5cdataE
	.align		8
        /*00c8*/ 	.dword	_ZN34_INTERNAL_bc2343c9_4_k_cu_fa2882f24cuda3std6ranges3__45__cpo4sizeE
	.align		8
        /*00d0*/ 	.dword	_ZN34_INTERNAL_bc2343c9_4_k_cu_fa2882f24cuda3std6ranges3__45__cpo5ssizeE
	.align		8
        /*00d8*/ 	.dword	_ZN34_INTERNAL_bc2343c9_4_k_cu_fa2882f24cuda3std6ranges3__45__cpo8distanceE
	.align		8
        /*00e0*/ 	.dword	_ZN34_INTERNAL_bc2343c9_4_k_cu_fa2882f26thrust24THRUST_300001_SM_1000_NS6system6detail10sequential3seqE


//--------------------- .text._ZN3cub18CUB_300001_SM_10006detail11EmptyKernelIvEEvv --------------------------
	.section	.text._ZN3cub18CUB_300001_SM_10006detail11EmptyKernelIvEEvv,"ax",@progbits
	.align	128
        .global         _ZN3cub18CUB_300001_SM_10006detail11EmptyKernelIvEEvv
        .type           _ZN3cub18CUB_300001_SM_10006detail11EmptyKernelIvEEvv,@function
        .size           _ZN3cub18CUB_300001_SM_10006detail11EmptyKernelIvEEvv,(.L_x_15 - _ZN3cub18CUB_300001_SM_10006detail11EmptyKernelIvEEvv)
        .other          _ZN3cub18CUB_300001_SM_10006detail11EmptyKernelIvEEvv,@"STO_CUDA_ENTRY STV_DEFAULT"
_ZN3cub18CUB_300001_SM_10006detail11EmptyKernelIvEEvv:
.text._ZN3cub18CUB_300001_SM_10006detail11EmptyKernelIvEEvv:
[----:B------:R-:W-:Y:S01]  /*0000*/  LDC R1, c[0x0][0x37c] ;  /* 0x0000df00ff017b82 */ /* 0x000fe20000000800 */
[----:B------:R-:W-:Y:S05]  /*0010*/  EXIT ;  /* 0x000000000000794d */ /* 0x000fea0003800000 */
.L_x_0:
[----:B------:R-:W-:-:S00]  /*0020*/  BRA `(.L_x_0) ;  /* 0xfffffffc00fc7947 */ /* 0x000fc0000383ffff */
[----:B------:R-:W-:-:S00]  /*0030*/  NOP ;  /* 0x0000000000007918 */ /* 0x000fc00000000000 */
        /* <DEDUP_REMOVED lines=12> */
.L_x_15:


//--------------------- .text._Z7kernel4PjS_S_    --------------------------
	.section	.text._Z7kernel4PjS_S_,"ax",@progbits
	.align	128
        .global         _Z7kernel4PjS_S_
        .type           _Z7kernel4PjS_S_,@function
        .size           _Z7kernel4PjS_S_,(.L_x_16 - _Z7kernel4PjS_S_)
        .other          _Z7kernel4PjS_S_,@"STO_CUDA_ENTRY STV_DEFAULT"
_Z7kernel4PjS_S_:
.text._Z7kernel4PjS_S_:
[----:B------:R-:W-:Y:S01]  /*0000*/  LDC R1, c[0x0][0x37c] ;  /* 0x0000df00ff017b82 */ /* 0x000fe20000000800 */
[----:B------:R-:W-:Y:S05]  /*0010*/  EXIT ;  /* 0x000000000000794d */ /* 0x000fea0003800000 */
.L_x_1:
        /* <DEDUP_REMOVED lines=14> */
.L_x_16:


//--------------------- .text._Z8kernel12PjS_mS_i --------------------------
	.section	.text._Z8kernel12PjS_mS_i,"ax",@progbits
	.align	128
        .global         _Z8kernel12PjS_mS_i
        .type           _Z8kernel12PjS_mS_i,@function
        .size           _Z8kernel12PjS_mS_i,(.L_x_17 - _Z8kernel12PjS_mS_i)
        .other          _Z8kernel12PjS_mS_i,@"STO_CUDA_ENTRY STV_DEFAULT"
_Z8kernel12PjS_mS_i:
.text._Z8kernel12PjS_mS_i:
[----:B------:R-:W-:Y:S01]  /*0000*/  LDC R1, c[0x0][0x37c] ;  /* 0x0000df00ff017b82 */ /* 0x000fe20000000800 */
[----:B------:R-:W0:Y:S01]  /*0010*/  S2R R2, SR_TID.X ;  /* 0x0000000000027919 */ /* 0x000e220000002100 */
[----:B------:R-:W1:Y:S01]  /*0020*/  LDCU UR4, c[0x0][0x360] ;  /* 0x00006c00ff0477ac */ /* 0x000e620008000800 */
[----:B------:R-:W-:-:S05]  /*0030*/  MOV R30, 0x400 ;  /* 0x00000400001e7802 */ /* 0x000fca0000000f00 */
[----:B------:R-:W2:Y:S01]  /*0040*/  LDC.64 R4, c[0x0][0x388] ;  /* 0x0000e200ff047b82 */ /* 0x000ea20000000a00 */
[----:B------:R-:W1:Y:S01]  /*0050*/  S2R R7, SR_CTAID.X ;  /* 0x0000000000077919 */ /* 0x000e620000002500 */
[----:B------:R-:W3:Y:S01]  /*0060*/  LDCU.64 UR8, c[0x0][0x390] ;  /* 0x00007200ff0877ac */ /* 0x000ee20008000a00 */
[----:B------:R-:W-:Y:S01]  /*0070*/  BSSY.RECONVERGENT B0, `(.L_x_2) ;  /* 0x000002a000007945 */ /* 0x000fe20003800200 */
[----:B------:R-:W4:Y:S01]  /*0080*/  S2R R3, SR_CgaCtaId ;  /* 0x0000000000037919 */ /* 0x000f220000008800 */
[----:B------:R-:W-:Y:S01]  /*0090*/  UMOV UR5, 0xf ;  /* 0x0000000f00057882 */ /* 0x000fe20000000000 */
[----:B------:R-:W0:Y:S02]  /*00a0*/  LDCU.64 UR6, c[0x0][0x358] ;  /* 0x00006b00ff0677ac */ /* 0x000e240008000a00 */
[C---:B0-----:R-:W-:Y:S02]  /*00b0*/  ISETP.GT.U32.AND P4, PT, R2.reuse, 0xf, PT ;  /* 0x0000000f0200780c */ /* 0x041fe40003f84070 */
[----:B------:R-:W-:Y:S01]  /*00c0*/  ISETP.NE.AND P5, PT, R2, RZ, PT ;  /* 0x000000ff0200720c */ /* 0x000fe20003fa5270 */
[----:B-1----:R-:W-:Y:S01]  /*00d0*/  IMAD R31, R7, UR4, R2 ;  /* 0x00000004071f7c24 */ /* 0x002fe2000f8e0202 */
[----:B------:R-:W0:Y:S03]  /*00e0*/  LDCU UR4, c[0x0][0x3a0] ;  /* 0x00007400ff0477ac */ /* 0x000e260008000800 */
[C---:B------:R-:W-:Y:S01]  /*00f0*/  VIADD R6, R31.reuse, 0x200 ;  /* 0x000002001f067836 */ /* 0x040fe20000000000 */
[C---:B---3--:R-:W-:Y:S01]  /*0100*/  ISETP.GE.U32.AND P3, PT, R31.reuse, UR8, PT ;  /* 0x000000081f007c0c */ /* 0x048fe2000bf66070 */
[----:B------:R-:W-:Y:S01]  /*0110*/  VIADD R0, R31, 0x100 ;  /* 0x000001001f007836 */ /* 0x000fe20000000000 */
[----:B----4-:R-:W-:Y:S01]  /*0120*/  LEA R29, R3, R30, 0x18 ;  /* 0x0000001e031d7211 */ /* 0x010fe200078ec0ff */
[C---:B------:R-:W-:Y:S01]  /*0130*/  VIADD R8, R31.reuse, 0x300 ;  /* 0x000003001f087836 */ /* 0x040fe20000000000 */
[----:B------:R-:W-:Y:S01]  /*0140*/  ISETP.GE.U32.AND P1, PT, R6, UR8, PT ;  /* 0x0000000806007c0c */ /* 0x000fe2000bf26070 */
[----:B--2---:R-:W-:Y:S01]  /*0150*/  IMAD.WIDE R4, R31, 0x4, R4 ;  /* 0x000000041f047825 */ /* 0x004fe200078e0204 */
[----:B------:R-:W-:-:S02]  /*0160*/  SHF.R.S32.HI R6, RZ, 0x1f, R6 ;  /* 0x0000001fff067819 */ /* 0x000fc40000011406 */
[----:B------:R-:W-:Y:S02]  /*0170*/  ISETP.GE.U32.AND P0, PT, R0, UR8, PT ;  /* 0x0000000800007c0c */ /* 0x000fe4000bf06070 */
[----:B------:R-:W-:Y:S01]  /*0180*/  ISETP.GE.U32.AND.EX P1, PT, R6, UR9, PT, P1 ;  /* 0x0000000906007c0c */ /* 0x000fe2000bf26110 */
[----:B------:R-:W-:Y:S01]  /*0190*/  @!P4 VIADD R6, R30, 0x2000 ;  /* 0x000020001e06c836 */ /* 0x000fe20000000000 */
[----:B------:R-:W-:Y:S01]  /*01a0*/  SHF.R.S32.HI R0, RZ, 0x1f, R0 ;  /* 0x0000001fff007819 */ /* 0x000fe20000011400 */
[----:B0-----:R-:W-:Y:S01]  /*01b0*/  USHF.L.U32 UR4, UR4, 0x2, URZ ;  /* 0x0000000204047899 */ /* 0x001fe200080006ff */
[----:B------:R-:W-:Y:S02]  /*01c0*/  ISETP.GE.U32.AND P2, PT, R8, UR8, PT ;  /* 0x0000000808007c0c */ /* 0x000fe4000bf46070 */
[----:B------:R-:W-:Y:S01]  /*01d0*/  @!P4 LEA R9, R3, R6, 0x18 ;  /* 0x000000060309c211 */ /* 0x000fe200078ec0ff */
[----:B------:R-:W-:Y:S01]  /*01e0*/  USHF.L.U32 UR4, UR5, UR4, URZ ;  /* 0x0000000405047299 */ /* 0x000fe200080006ff */
[----:B------:R-:W-:-:S02]  /*01f0*/  ISETP.GE.U32.AND.EX P0, PT, R0, UR9, PT, P0 ;  /* 0x0000000900007c0c */ /* 0x000fc4000bf06100 */
[----:B------:R-:W-:Y:S01]  /*0200*/  SHF.R.S32.HI R0, RZ, 0x1f, R31 ;  /* 0x0000001fff007819 */ /* 0x000fe2000001141f */
[----:B------:R-:W-:Y:S01]  /*0210*/  @!P4 IMAD R9, R2, 0x4, R9 ;  /* 0x000000040209c824 */ /* 0x000fe200078e0209 */
[----:B------:R-:W-:Y:S02]  /*0220*/  SHF.R.S32.HI R8, RZ, 0x1f, R8 ;  /* 0x0000001fff087819 */ /* 0x000fe40000011408 */
[----:B------:R-:W-:Y:S02]  /*0230*/  ISETP.GE.U32.AND.EX P3, PT, R0, UR9, PT, P3 ;  /* 0x0000000900007c0c */ /* 0x000fe4000bf66130 */
[----:B------:R0:W-:Y:S01]  /*0240*/  @!P4 STS [R9], RZ ;  /* 0x000000ff0900c388 */ /* 0x0001e20000000800 */
[----:B------:R-:W-:Y:S02]  /*0250*/  LOP3.LUT R6, R2, 0x1f, RZ, 0xc0, !PT ;  /* 0x0000001f02067812 */ /* 0x000fe400078ec0ff */
[----:B------:R-:W-:Y:S02]  /*0260*/  ISETP.GE.U32.AND.EX P2, PT, R8, UR9, PT, P2 ;  /* 0x0000000908007c0c */ /* 0x000fe4000bf46120 */
[----:B------:R-:W-:-:S02]  /*0270*/  ISETP.GT.U32.AND P6, PT, R6, 0x1, PT ;  /* 0x000000010600780c */ /* 0x000fc40003fc4070 */
[----:B------:R-:W-:-:S04]  /*0280*/  LEA R28, R2, R29, 0x2 ;  /* 0x0000001d021c7211 */ /* 0x000fc800078e10ff */
[----:B0-----:R-:W-:Y:S07]  /*0290*/  @P3 BRA `(.L_x_3) ;  /* 0x00000000001c3947 */ /* 0x001fee0003800000 */
[----:B------:R-:W2:Y:S01]  /*02a0*/  LDG.E R9, desc[UR6][R4.64] ;  /* 0x0000000604097981 */ /* 0x000ea2000c1e1900 */
[----:B------:R-:W-:-:S05]  /*02b0*/  VIADD R8, R30, 0x2000 ;  /* 0x000020001e087836 */ /* 0x000fca0000000000 */
[----:B------:R-:W-:Y:S02]  /*02c0*/  LEA R11, R3, R8, 0x18 ;  /* 0x00000008030b7211 */ /* 0x000fe400078ec0ff */
[----:B--2---:R-:W-:-:S05]  /*02d0*/  LOP3.LUT R8, R9, UR4, RZ, 0xc0, !PT ;  /* 0x0000000409087c12 */ /* 0x004fca000f8ec0ff */
[----:B------:R-:W-:-:S05]  /*02e0*/  IMAD R8, R8, 0x4, R11 ;  /* 0x0000000408087824 */ /* 0x000fca00078e020b */
[----:B------:R0:W-:Y:S04]  /*02f0*/  ATOMS.POPC.INC.32 RZ, [R8+URZ] ;  /* 0x0000000008ff7f8c */ /* 0x0001e8000d8000ff */
[----:B------:R0:W-:Y:S02]  /*0300*/  STS [R28], R9 ;  /* 0x000000091c007388 */ /* 0x0001e40000000800 */
.L_x_3:
[----:B------:R-:W-:Y:S05]  /*0310*/  BSYNC.RECONVERGENT B0 ;  /* 0x0000000000007941 */ /* 0x000fea0003800200 */
.L_x_2:
[----:B------:R-:W-:Y:S04]  /*0320*/  BSSY.RECONVERGENT B0, `(.L_x_4) ;  /* 0x0000009000007945 */ /* 0x000fe80003800200 */
[----:B------:R-:W-:Y:S05]  /*0330*/  @P0 BRA `(.L_x_5) ;  /* 0x00000000001c0947 */ /* 0x000fea0003800000 */
[----:B0-----:R-:W2:Y:S01]  /*0340*/  LDG.E R9, desc[UR6][R4.64+0x400] ;  /* 0x0004000604097981 */ /* 0x001ea2000c1e1900 */
[----:B------:R-:W-:-:S05]  /*0350*/  VIADD R8, R30, 0x2000 ;  /* 0x000020001e087836 */ /* 0x000fca0000000000 */
[----:B------:R-:W-:Y:S02]  /*0360*/  LEA R11, R3, R8, 0x18 ;  /* 0x00000008030b7211 */ /* 0x000fe400078ec0ff */
[----:B--2---:R-:W-:-:S05]  /*0370*/  LOP3.LUT R8, R9, UR4, RZ, 0xc0, !PT ;  /* 0x0000000409087c12 */ /* 0x004fca000f8ec0ff */
[----:B------:R-:W-:-:S05]  /*0380*/  IMAD R8, R8, 0x4, R11 ;  /* 0x0000000408087824 */ /* 0x000fca00078e020b */
[----:B------:R1:W-:Y:S04]  /*0390*/  ATOMS.POPC.INC.32 RZ, [R8+URZ] ;  /* 0x0000000008ff7f8c */ /* 0x0003e8000d8000ff */
[----:B------:R1:W-:Y:S02]  /*03a0*/  STS [R28+0x400], R9 ;  /* 0x000400091c007388 */ /* 0x0003e40000000800 */
.L_x_5:
[----:B------:R-:W-:Y:S05]  /*03b0*/  BSYNC.RECONVERGENT B0 ;  /* 0x0000000000007941 */ /* 0x000fea0003800200 */
.L_x_4:
[----:B------:R-:W-:Y:S04]  /*03c0*/  BSSY.RECONVERGENT B0, `(.L_x_6) ;  /* 0x0000009000007945 */ /* 0x000fe80003800200 */
[----:B------:R-:W-:Y:S05]  /*03d0*/  @P1 BRA `(.L_x_7) ;  /* 0x00000000001c1947 */ /* 0x000fea0003800000 */
[----:B01----:R-:W2:Y:S01]  /*03e0*/  LDG.E R9, desc[UR6][R4.64+0x800] ;  /* 0x0008000604097981 */ /* 0x003ea2000c1e1900 */
[----:B------:R-:W-:-:S04]  /*03f0*/  IADD3 R8, PT, PT, R30, 0x2000, RZ ;  /* 0x000020001e087810 */ /* 0x000fc80007ffe0ff */
[----:B------:R-:W-:Y:S02]  /*0400*/  LEA R11, R3, R8, 0x18 ;  /* 0x00000008030b7211 */ /* 0x000fe400078ec0ff */
[----:B--2---:R-:W-:-:S05]  /*0410*/  LOP3.LUT R8, R9, UR4, RZ, 0xc0, !PT ;  /* 0x0000000409087c12 */ /* 0x004fca000f8ec0ff */
[----:B------:R-:W-:-:S05]  /*0420*/  IMAD R8, R8, 0x4, R11 ;  /* 0x0000000408087824 */ /* 0x000fca00078e020b */
[----:B------:R2:W-:Y:S04]  /*0430*/  ATOMS.POPC.INC.32 RZ, [R8+URZ] ;  /* 0x0000000008ff7f8c */ /* 0x0005e8000d8000ff */
[----:B------:R2:W-:Y:S02]  /*0440*/  STS [R28+0x800], R9 ;  /* 0x000800091c007388 */ /* 0x0005e40000000800 */
.L_x_7:
[----:B------:R-:W-:Y:S05]  /*0450*/  BSYNC.RECONVERGENT B0 ;  /* 0x0000000000007941 */ /* 0x000fea0003800200 */
.L_x_6:
[----:B------:R-:W-:Y:S04]  /*0460*/  BSSY.RECONVERGENT B0, `(.L_x_8) ;  /* 0x0000009000007945 */ /* 0x000fe80003800200 */
[----:B------:R-:W-:Y:S05]  /*0470*/  @P2 BRA `(.L_x_9) ;  /* 0x00000000001c2947 */ /* 0x000fea0003800000 */
[----:B------:R-:W3:Y:S01]  /*0480*/  LDG.E R5, desc[UR6][R4.64+0xc00] ;  /* 0x000c000604057981 */ /* 0x000ee2000c1e1900 */
[----:B012---:R-:W-:-:S05]  /*0490*/  VIADD R8, R30, 0x2000 ;  /* 0x000020001e087836 */ /* 0x007fca0000000000 */
[----:B------:R-:W-:Y:S02]  /*04a0*/  LEA R9, R3, R8, 0x18 ;  /* 0x0000000803097211 */ /* 0x000fe400078ec0ff */
[----:B---3--:R-:W-:-:S05]  /*04b0*/  LOP3.LUT R8, R5, UR4, RZ, 0xc0, !PT ;  /* 0x0000000405087c12 */ /* 0x008fca000f8ec0ff */
[----:B------:R-:W-:-:S05]  /*04c0*/  IMAD R8, R8, 0x4, R9 ;  /* 0x0000000408087824 */ /* 0x000fca00078e0209 */
[----:B------:R3:W-:Y:S04]  /*04d0*/  ATOMS.POPC.INC.32 RZ, [R8+URZ] ;  /* 0x0000000008ff7f8c */ /* 0x0007e8000d8000ff */
[----:B------:R3:W-:Y:S02]  /*04e0*/  STS [R28+0xc00], R5 ;  /* 0x000c00051c007388 */ /* 0x0007e40000000800 */
.L_x_9:
[----:B------:R-:W-:Y:S05]  /*04f0*/  BSYNC.RECONVERGENT B0 ;  /* 0x0000000000007941 */ /* 0x000fea0003800200 */
.L_x_8:
[----:B------:R-:W-:Y:S06]  /*0500*/  BAR.SYNC.DEFER_BLOCKING 0x0 ;  /* 0x0000000000007b1d */ /* 0x000fec0000010000 */
[----:B------:R-:W-:Y:S04]  /*0510*/  BSSY.RECONVERGENT B0, `(.L_x_10) ;  /* 0x000000e000007945 */ /* 0x000fe80003800200 */
[----:B------:R-:W-:Y:S05]  /*0520*/  @P6 BRA `(.L_x_11) ;  /* 0x0000000000306947 */ /* 0x000fea0003800000 */
[----:B------:R-:W-:Y:S01]  /*0530*/  SHF.R.U32.HI R4, RZ, 0x4, R2 ;  /* 0x00000004ff047819 */ /* 0x000fe20000011602 */
[----:B0123--:R-:W-:Y:S01]  /*0540*/  VIADD R8, R30, 0x2000 ;  /* 0x000020001e087836 */ /* 0x00ffe20000000000 */
[----:B------:R-:W0:Y:S02]  /*0550*/  LDCU UR4, c[0x0][0x370] ;  /* 0x00006e00ff0477ac */ /* 0x000e240008000800 */
[----:B------:R-:W-:Y:S02]  /*0560*/  LOP3.LUT R5, R4, 0x3e, RZ, 0xc0, !PT ;  /* 0x0000003e04057812 */ /* 0x000fe400078ec0ff */
[----:B------:R-:W-:Y:S02]  /*0570*/  LEA R9, R3, R8, 0x18 ;  /* 0x0000000803097211 */ /* 0x000fe400078ec0ff */
[----:B------:R-:W-:Y:S02]  /*0580*/  IADD3 R6, PT, PT, R6, R5, RZ ;  /* 0x0000000506067210 */ /* 0x000fe40007ffe0ff */
[----:B------:R-:W1:Y:S03]  /*0590*/  LDC.64 R4, c[0x0][0x398] ;  /* 0x0000e600ff047b82 */ /* 0x000e660000000a00 */
[----:B------:R-:W-:-:S05]  /*05a0*/  IMAD R8, R6, 0x4, R9 ;  /* 0x0000000406087824 */ /* 0x000fca00078e0209 */
[----:B------:R-:W2:Y:S01]  /*05b0*/  LDS R9, [R8] ;  /* 0x0000000008097984 */ /* 0x000ea20000000800 */
[----:B0-----:R-:W-:-:S04]  /*05c0*/  IMAD R7, R6, UR4, R7 ;  /* 0x0000000406077c24 */ /* 0x001fc8000f8e0207 */
[----:B-1----:R-:W-:-:S05]  /*05d0*/  IMAD.WIDE.U32 R4, R7, 0x4, R4 ;  /* 0x0000000407047825 */ /* 0x002fca00078e0004 */
[----:B--2---:R4:W-:Y:S02]  /*05e0*/  STG.E desc[UR6][R4.64], R9 ;  /* 0x0000000904007986 */ /* 0x0049e4000c101906 */
.L_x_11:
[----:B------:R-:W-:Y:S05]  /*05f0*/  BSYNC.RECONVERGENT B0 ;  /* 0x0000000000007941 */ /* 0x000fea0003800200 */
.L_x_10:
[----:B------:R-:W-:Y:S04]  /*0600*/  BSSY.RECONVERGENT B0, `(.L_x_12) ;  /* 0x000001a000007945 */ /* 0x000fe80003800200 */
[----:B------:R-:W-:Y:S05]  /*0610*/  @P5 BRA `(.L_x_13) ;  /* 0x0000000000605947 */ /* 0x000fea0003800000 */
[----:B01234-:R-:W0:Y:S01]  /*0620*/  LDS.128 R8, [R29+0x2000] ;  /* 0x002000001d087984 */ /* 0x01fe220000000c00 */
[----:B------:R-:W-:-:S03]  /*0630*/  IMAD.MOV.U32 R4, RZ, RZ, RZ ;  /* 0x000000ffff047224 */ /* 0x000fc600078e00ff */
[----:B------:R-:W1:Y:S04]  /*0640*/  LDS.128 R24, [R29+0x2010] ;  /* 0x002010001d187984 */ /* 0x000e680000000c00 */
[----:B------:R-:W2:Y:S04]  /*0650*/  LDS.128 R12, [R29+0x2020] ;  /* 0x002020001d0c7984 */ /* 0x000ea80000000c00 */
[----:B------:R-:W3:Y:S01]  /*0660*/  LDS.128 R16, [R29+0x2030] ;  /* 0x002030001d107984 */ /* 0x000ee20000000c00 */
[--C-:B0-----:R-:W-:Y:S02]  /*0670*/  IMAD.IADD R6, R9, 0x1, R8.reuse ;  /* 0x0000000109067824 */ /* 0x101fe400078e0208 */
[----:B------:R-:W-:-:S02]  /*0680*/  IMAD.MOV.U32 R5, RZ, RZ, R8 ;  /* 0x000000ffff057224 */ /* 0x000fc400078e0008 */
[----:B------:R-:W-:-:S04]  /*0690*/  IMAD.IADD R7, R6, 0x1, R10 ;  /* 0x0000000106077824 */ /* 0x000fc800078e020a */
[----:B------:R-:W-:Y:S01]  /*06a0*/  IMAD.IADD R20, R11, 0x1, R7 ;  /* 0x000000010b147824 */ /* 0x000fe200078e0207 */
[----:B------:R0:W-:Y:S04]  /*06b0*/  STS.128 [R29+0x2000], R4 ;  /* 0x002000041d007388 */ /* 0x0001e80000000c00 */
[----:B-1----:R-:W-:-:S05]  /*06c0*/  IADD3 R21, PT, PT, R20, R24, RZ ;  /* 0x0000001814157210 */ /* 0x002fca0007ffe0ff */
[----:B------:R-:W-:-:S04]  /*06d0*/  IMAD.IADD R22, R21, 0x1, R25 ;  /* 0x0000000115167824 */ /* 0x000fc800078e0219 */
[----:B------:R-:W-:-:S04]  /*06e0*/  IMAD.IADD R23, R22, 0x1, R26 ;  /* 0x0000000116177824 */ /* 0x000fc800078e021a */
[----:B------:R-:W-:Y:S01]  /*06f0*/  IMAD.IADD R24, R27, 0x1, R23 ;  /* 0x000000011b187824 */ /* 0x000fe200078e0217 */
[----:B------:R0:W-:Y:S03]  /*0700*/  STS.128 [R29+0x2010], R20 ;  /* 0x002010141d007388 */ /* 0x0001e60000000c00 */
[----:B--2---:R-:W-:-:S05]  /*0710*/  IMAD.IADD R25, R24, 0x1, R12 ;  /* 0x0000000118197824 */ /* 0x004fca00078e020c */
[----:B------:R-:W-:-:S05]  /*0720*/  IADD3 R26, PT, PT, R25, R13, RZ ;  /* 0x0000000d191a7210 */ /* 0x000fca0007ffe0ff */
[----:B------:R-:W-:-:S04]  /*0730*/  IMAD.IADD R27, R26, 0x1, R14 ;  /* 0x000000011a1b7824 */ /* 0x000fc800078e020e */
[----:B------:R-:W-:Y:S01]  /*0740*/  IMAD.IADD R12, R15, 0x1, R27 ;  /* 0x000000010f0c7824 */ /* 0x000fe200078e021b */
[----:B------:R0:W-:Y:S03]  /*0750*/  STS.128 [R29+0x2020], R24 ;  /* 0x002020181d007388 */ /* 0x0001e60000000c00 */
[----:B---3--:R-:W-:-:S05]  /*0760*/  IMAD.IADD R13, R12, 0x1, R16 ;  /* 0x000000010c0d7824 */ /* 0x008fca00078e0210 */
[----:B------:R-:W-:-:S05]  /*0770*/  IADD3 R14, PT, PT, R13, R17, RZ ;  /* 0x000000110d0e7210 */ /* 0x000fca0007ffe0ff */
[----:B------:R-:W-:-:S05]  /*0780*/  IMAD.IADD R15, R18, 0x1, R14 ;  /* 0x00000001120f7824 */ /* 0x000fca00078e020e */
[----:B------:R0:W-:Y:S02]  /*0790*/  STS.128 [R29+0x2030], R12 ;  /* 0x0020300c1d007388 */ /* 0x0001e40000000c00 */
.L_x_13:
[----:B------:R-:W-:Y:S05]  /*07a0*/  BSYNC.RECONVERGENT B0 ;  /* 0x0000000000007941 */ /* 0x000fea0003800200 */
.L_x_12:
[----:B0---4-:R-:W3:Y:S01]  /*07b0*/  LDS R4, [R28] ;  /* 0x000000001c047984 */ /* 0x011ee20000000800 */
[C---:B------:R-:W-:Y:S02]  /*07c0*/  VIADD R6, R30.reuse, 0x2000 ;  /* 0x000020001e067836 */ /* 0x040fe40000000000 */
[----:B------:R-:W-:Y:S02]  /*07d0*/  HFMA2 R12, -RZ, RZ, 0, 5.9604644775390625e-08 ;  /* 0x00000001ff0c7431 */ /* 0x000fe400000001ff */
[----:B------:R-:W-:Y:S01]  /*07e0*/  VIADD R30, R30, 0x1000 ;  /* 0x000010001e1e7836 */ /* 0x000fe20000000000 */
[----:B------:R-:W0:Y:S01]  /*07f0*/  LDCU.64 UR4, c[0x0][0x380] ;  /* 0x00007000ff0477ac */ /* 0x000e220008000a00 */
[----:B------:R-:W-:-:S03]  /*0800*/  LEA R13, R3, R6, 0x18 ;  /* 0x00000006030d7211 */ /* 0x000fc600078ec0ff */
[----:B------:R-:W-:Y:S02]  /*0810*/  LEA R30, R3, R30, 0x18 ;  /* 0x0000001e031e7211 */ /* 0x000fe400078ec0ff */
[----:B---3--:R-:W-:-:S06]  /*0820*/  IMAD R5, R4, 0x4, R13 ;  /* 0x0000000404057824 */ /* 0x008fcc00078e020d */
[----:B------:R-:W3:Y:S02]  /*0830*/  ATOMS.ADD R5, [R5], R12 ;  /* 0x0000000c0505738c */ /* 0x000ee40000000000 */
[----:B---3--:R-:W-:-:S05]  /*0840*/  IMAD R3, R5, 0x4, R30 ;  /* 0x0000000405037824 */ /* 0x008fca00078e021e */
[----:B------:R-:W-:Y:S04]  /*0850*/  STS [R3], R4 ;  /* 0x0000000403007388 */ /* 0x000fe80000000800 */
[----:B------:R-:W3:Y:S02]  /*0860*/  LDS R6, [R28+0x400] ;  /* 0x000400001c067984 */ /* 0x000ee40000000800 */
[----:B---3--:R-:W-:-:S06]  /*0870*/  LEA R7, R6, R13, 0x2 ;  /* 0x0000000d06077211 */ /* 0x008fcc00078e10ff */
[----:B------:R-:W1:Y:S02]  /*0880*/  ATOMS.ADD R7, [R7], R12 ;  /* 0x0000000c0707738c */ /* 0x000e640000000000 */
[----:B-12---:R-:W-:-:S05]  /*0890*/  IMAD R9, R7, 0x4, R30 ;  /* 0x0000000407097824 */ /* 0x006fca00078e021e */
[----:B------:R-:W-:Y:S04]  /*08a0*/  STS [R9], R6 ;  /* 0x0000000609007388 */ /* 0x000fe80000000800 */
[----:B------:R-:W1:Y:S02]  /*08b0*/  LDS R8, [R28+0x800] ;  /* 0x000800001c087984 */ /* 0x000e640000000800 */
[----:B-1----:R-:W-:-:S06]  /*08c0*/  IMAD R5, R8, 0x4, R13 ;  /* 0x0000000408057824 */ /* 0x002fcc00078e020d */
[----:B------:R-:W1:Y:S02]  /*08d0*/  ATOMS.ADD R5, [R5], R12 ;  /* 0x0000000c0505738c */ /* 0x000e640000000000 */
[----:B-1----:R-:W-:-:S05]  /*08e0*/  IMAD R11, R5, 0x4, R30 ;  /* 0x00000004050b7824 */ /* 0x002fca00078e021e */
[----:B------:R-:W-:Y:S04]  /*08f0*/  STS [R11], R8 ;  /* 0x000000080b007388 */ /* 0x000fe80000000800 */
[----:B------:R-:W1:Y:S02]  /*0900*/  LDS R4, [R28+0xc00] ;  /* 0x000c00001c047984 */ /* 0x000e640000000800 */
[----:B-1----:R-:W-:-:S05]  /*0910*/  LEA R10, R4, R13, 0x2 ;  /* 0x0000000d040a7211 */ /* 0x002fca00078e10ff */
[----:B------:R-:W1:Y:S02]  /*0920*/  ATOMS.ADD R3, [R10], R12 ;  /* 0x0000000c0a03738c */ /* 0x000e640000000000 */
[--C-:B-1----:R-:W-:Y:S02]  /*0930*/  IMAD R7, R3, 0x4, R30.reuse ;  /* 0x0000000403077824 */ /* 0x102fe400078e021e */
[----:B------:R-:W-:Y:S01]  /*0940*/  IMAD R30, R2, 0x4, R30 ;  /* 0x00000004021e7824 */ /* 0x000fe200078e021e */
[C---:B0-----:R-:W-:Y:S02]  /*0950*/  LEA R2, P0, R31.reuse, UR4, 0x2 ;  /* 0x000000041f027c11 */ /* 0x041fe4000f8010ff */
[----:B------:R-:W-:Y:S02]  /*0960*/  STS [R7], R4 ;  /* 0x0000000407007388 */ /* 0x000fe40000000800 */
[----:B------:R-:W-:Y:S01]  /*0970*/  LEA.HI.X R3, R31, UR5, R0, 0x2, P0 ;  /* 0x000000051f037c11 */ /* 0x000fe200080f1400 */
[----:B------:R-:W-:Y:S06]  /*0980*/  BAR.SYNC.DEFER_BLOCKING 0x0 ;  /* 0x0000000000007b1d */ /* 0x000fec0000010000 */
[----:B------:R-:W0:Y:S04]  /*0990*/  LDS R9, [R30] ;  /* 0x000000001e097984 */ /* 0x000e280000000800 */
[----:B------:R-:W1:Y:S04]  /*09a0*/  LDS R5, [R30+0x400] ;  /* 0x000400001e057984 */ /* 0x000e680000000800 */
[----:B------:R-:W2:Y:S04]  /*09b0*/  LDS R13, [R30+0x800] ;  /* 0x000800001e0d7984 */ /* 0x000ea80000000800 */
[----:B------:R-:W3:Y:S04]  /*09c0*/  LDS R11, [R30+0xc00] ;  /* 0x000c00001e0b7984 */ /* 0x000ee80000000800 */
[----:B0-----:R-:W-:Y:S04]  /*09d0*/  STG.E desc[UR6][R2.64], R9 ;  /* 0x0000000902007986 */ /* 0x001fe8000c101906 */
[----:B-1----:R-:W-:Y:S04]  /*09e0*/  STG.E desc[UR6][R2.64+0x400], R5 ;  /* 0x0004000502007986 */ /* 0x002fe8000c101906 */
[----:B--2---:R-:W-:Y:S04]  /*09f0*/  STG.E desc[UR6][R2.64+0x800], R13 ;  /* 0x0008000d02007986 */ /* 0x004fe8000c101906 */
[----:B---3--:R-:W-:Y:S01]  /*0a00*/  STG.E desc[UR6][R2.64+0xc00], R11 ;  /* 0x000c000b02007986 */ /* 0x008fe2000c101906 */
[----:B------:R-:W-:Y:S05]  /*0a10*/  EXIT ;  /* 0x000000000000794d */ /* 0x000fea0003800000 */
.L_x_14:
        /* <DEDUP_REMOVED lines=14> */
.L_x_17:


//--------------------- .nv.shared.reserved.0     --------------------------
	.section	.nv.shared.reserved.0,"aw",@nobits
	.weak		__nv_reservedSMEM_offset_0_alias
	.size		__nv_reservedSMEM_offset_0_alias, 0, 64
	.other		__nv_reservedSMEM_offset_0_alias,@"STO_CUDA_RESERVED_SHARED STV_DEFAULT"
__nv_reservedSMEM_offset_0_alias:
	.zero		0
	.zero		64


//--------------------- .nv.global                --------------------------
	.section	.nv.global,"aw",@nobits
.nv.global:
	.type		_ZN34_INTERNAL_bc2343c9_4_k_cu_fa2882f24cuda3std3__436_GLOBAL__N__bc2343c9_4_k_cu_fa2882f26ignoreE,@object
	.size		_ZN34_INTERNAL_bc2343c9_4_k_cu_fa2882f24cuda3std3__436_GLOBAL__N__bc2343c9_4_k_cu_fa2882f26ignoreE,(_ZN34_INTERNAL_bc2343c9_4_k_cu_fa2882f24cuda3std6ranges3__45__cpo5cdataE - _ZN34_INTERNAL_bc2343c9_4_k_cu_fa2882f24cuda3std3__436_GLOBAL__N__bc2343c9_4_k_cu_fa2882f26ignoreE)
_ZN34_INTERNAL_bc2343c9_4_k_cu_fa2882f24cuda3std3__436_GLOBAL__N__bc2343c9_4_k_cu_fa2882f26ignoreE:
	.zero		1
	.type		_ZN34_INTERNAL_bc2343c9_4_k_cu_fa2882f24cuda3std6ranges3__45__cpo5cdataE,@object
	.size		_ZN34_INTERNAL_bc2343c9_4_k_cu_fa2882f24cuda3std6ranges3__45__cpo5cdataE,(_ZN34_INTERNAL_bc2343c9_4_k_cu_fa2882f24cuda3std3__45__cpo5beginE - _ZN34_INTERNAL_bc2343c9_4_k_cu_fa2882f24cuda3std6ranges3__45__cpo5cdataE)
_ZN34_INTERNAL_bc2343c9_4_k_cu_fa2882f24cuda3std6ranges3__45__cpo5cdataE:
	.zero		1
	.type		_ZN34_INTERNAL_bc2343c9_4_k_cu_fa2882f24cuda3std3__45__cpo5beginE,@object
	.size		_ZN34_INTERNAL_bc2343c9_4_k_cu_fa2882f24cuda3std3__45__cpo5beginE,(_ZN34_INTERNAL_bc2343c9_4_k_cu_fa2882f24cuda3std6ranges3__45__cpo3endE - _ZN34_INTERNAL_bc2343c9_4_k_cu_fa2882f24cuda3std3__45__cpo5beginE)
_ZN34_INTERNAL_bc2343c9_4_k_cu_fa2882f24cuda3std3__45__cpo5beginE:
	.zero		1
	.type		_ZN34_INTERNAL_bc2343c9_4_k_cu_fa2882f24cuda3std6ranges3__45__cpo3endE,@object
	.size		_ZN34_INTERNAL_bc2343c9_4_k_cu_fa2882f24cuda3std6ranges3__45__cpo3endE,(_ZN34_INTERNAL_bc2343c9_4_k_cu_fa2882f24cuda3std3__47nulloptE - _ZN34_INTERNAL_bc2343c9_4_k_cu_fa2882f24cuda3std6ranges3__45__cpo3endE)
_ZN34_INTERNAL_bc2343c9_4_k_cu_fa2882f24cuda3std6ranges3__45__cpo3endE:
	.zero		1
	.type		_ZN34_INTERNAL_bc2343c9_4_k_cu_fa2882f24cuda3std3__47nulloptE,@object
	.size		_ZN34_INTERNAL_bc2343c9_4_k_cu_fa2882f24cuda3std3__47nulloptE,(_ZN34_INTERNAL_bc2343c9_4_k_cu_fa2882f26thrust24THRUST_300001_SM_1000_NS6system6detail10sequential3seqE - _ZN34_INTERNAL_bc2343c9_4_k_cu_fa2882f24cuda3std3__47nulloptE)
_ZN34_INTERNAL_bc2343c9_4_k_cu_fa2882f24cuda3std3__47nulloptE:
	.zero		1
	.type		_ZN34_INTERNAL_bc2343c9_4_k_cu_fa2882f26thrust24THRUST_300001_SM_1000_NS6system6detail10sequential3seqE,@object
	.size		_ZN34_INTERNAL_bc2343c9_4_k_cu_fa2882f26thrust24THRUST_300001_SM_1000_NS6system6detail10sequential3seqE,(_ZN34_INTERNAL_bc2343c9_4_k_cu_fa2882f24cuda3std3__45__cpo6rbeginE - _ZN34_INTERNAL_bc2343c9_4_k_cu_fa2882f26thrust24THRUST_300001_SM_1000_NS6system6detail10sequential3seqE)
_ZN34_INTERNAL_bc2343c9_4_k_cu_fa2882f26thrust24THRUST_300001_SM_1000_NS6system6detail10sequential3seqE:
	.zero		1
	.type		_ZN34_INTERNAL_bc2343c9_4_k_cu_fa2882f24cuda3std3__45__cpo6rbeginE,@object
	.size		_ZN34_INTERNAL_bc2343c9_4_k_cu_fa2882f24cuda3std3__45__cpo6rbeginE,(_ZN34_INTERNAL_bc2343c9_4_k_cu_fa2882f24cuda3std6ranges3__45__cpo9iter_swapE - _ZN34_INTERNAL_bc2343c9_4_k_cu_fa2882f24cuda3std3__45__cpo6rbeginE)
_ZN34_INTERNAL_bc2343c9_4_k_cu_fa2882f24cuda3std3__45__cpo6rbeginE:
	.zero		1
	.type		_ZN34_INTERNAL_bc2343c9_4_k_cu_fa2882f24cuda3std6ranges3__45__cpo9iter_swapE,@object
	.size		_ZN34_INTERNAL_bc2343c9_4_k_cu_fa2882f24cuda3std6ranges3__45__cpo9iter_swapE,(_ZN34_INTERNAL_bc2343c9_4_k_cu_fa2882f24cuda3std3__48in_placeE - _ZN34_INTERNAL_bc2343c9_4_k_cu_fa2882f24cuda3std6ranges3__45__cpo9iter_swapE)
_ZN34_INTERNAL_bc2343c9_4_k_cu_fa2882f24cuda3std6ranges3__45__cpo9iter_swapE:
	.zero		1
	.type		_ZN34_INTERNAL_bc2343c9_4_k_cu_fa2882f24cuda3std3__48in_placeE,@object
	.size		_ZN34_INTERNAL_bc2343c9_4_k_cu_fa2882f24cuda3std3__48in_placeE,(_ZN34_INTERNAL_bc2343c9_4_k_cu_fa2882f24cuda3std6ranges3__45__cpo5ssizeE - _ZN34_INTERNAL_bc2343c9_4_k_cu_fa2882f24cuda3std3__48in_placeE)
_ZN34_INTERNAL_bc2343c9_4_k_cu_fa2882f24cuda3std3__48in_placeE:
	.zero		1
	.type		_ZN34_INTERNAL_bc2343c9_4_k_cu_fa2882f24cuda3std6ranges3__45__cpo5ssizeE,@object
	.size		_ZN34_INTERNAL_bc2343c9_4_k_cu_fa2882f24cuda3std6ranges3__45__cpo5ssizeE,(_ZN34_INTERNAL_bc2343c9_4_k_cu_fa2882f24cuda3std3__45__cpo6cbeginE - _ZN34_INTERNAL_bc2343c9_4_k_cu_fa2882f24cuda3std6ranges3__45__cpo5ssizeE)
_ZN34_INTERNAL_bc2343c9_4_k_cu_fa2882f24cuda3std6ranges3__45__cpo5ssizeE:
	.zero		1
	.type		_ZN34_INTERNAL_bc2343c9_4_k_cu_fa2882f24cuda3std3__45__cpo6cbeginE,@object
	.size		_ZN34_INTERNAL_bc2343c9_4_k_cu_fa2882f24cuda3std3__45__cpo6cbeginE,(_ZN34_INTERNAL_bc2343c9_4_k_cu_fa2882f24cuda3std6ranges3__45__cpo4cendE - _ZN34_INTERNAL_bc2343c9_4_k_cu_fa2882f24cuda3std3__45__cpo6cbeginE)
_ZN34_INTERNAL_bc2343c9_4_k_cu_fa2882f24cuda3std3__45__cpo6cbeginE:
	.zero		1
	.type		_ZN34_INTERNAL_bc2343c9_4_k_cu_fa2882f24cuda3std6ranges3__45__cpo4cendE,@object
	.size		_ZN34_INTERNAL_bc2343c9_4_k_cu_fa2882f24cuda3std6ranges3__45__cpo4cendE,(_ZN34_INTERNAL_bc2343c9_4_k_cu_fa2882f24cuda3std3__45__cpo7crbeginE - _ZN34_INTERNAL_bc2343c9_4_k_cu_fa2882f24cuda3std6ranges3__45__cpo4cendE)
_ZN34_INTERNAL_bc2343c9_4_k_cu_fa2882f24cuda3std6ranges3__45__cpo4cendE:
	.zero		1
	.type		_ZN34_INTERNAL_bc2343c9_4_k_cu_fa2882f24cuda3std3__45__cpo7crbeginE,@object
	.size		_ZN34_INTERNAL_bc2343c9_4_k_cu_fa2882f24cuda3std3__45__cpo7crbeginE,(_ZN34_INTERNAL_bc2343c9_4_k_cu_fa2882f24cuda3std6ranges3__45__cpo4prevE - _ZN34_INTERNAL_bc2343c9_4_k_cu_fa2882f24cuda3std3__45__cpo7crbeginE)
_ZN34_INTERNAL_bc2343c9_4_k_cu_fa2882f24cuda3std3__45__cpo7crbeginE:
	.zero		1
	.type		_ZN34_INTERNAL_bc2343c9_4_k_cu_fa2882f24cuda3std6ranges3__45__cpo4prevE,@object
	.size		_ZN34_INTERNAL_bc2343c9_4_k_cu_fa2882f24cuda3std6ranges3__45__cpo4prevE,(_ZN34_INTERNAL_bc2343c9_4_k_cu_fa2882f24cuda3std6ranges3__45__cpo9iter_moveE - _ZN34_INTERNAL_bc2343c9_4_k_cu_fa2882f24cuda3std6ranges3__45__cpo4prevE)
_ZN34_INTERNAL_bc2343c9_4_k_cu_fa2882f24cuda3std6ranges3__45__cpo4prevE:
	.zero		1
	.type		_ZN34_INTERNAL_bc2343c9_4_k_cu_fa2882f24cuda3std6ranges3__45__cpo9iter_moveE,@object
	.size		_ZN34_INTERNAL_bc2343c9_4_k_cu_fa2882f24cuda3std6ranges3__45__cpo9iter_moveE,(_ZN34_INTERNAL_bc2343c9_4_k_cu_fa2882f24cuda3std3__420unreachable_sentinelE - _ZN34_INTERNAL_bc2343c9_4_k_cu_fa2882f24cuda3std6ranges3__45__cpo9iter_moveE)
_ZN34_INTERNAL_bc2343c9_4_k_cu_fa2882f24cuda3std6ranges3__45__cpo9iter_moveE:
	.zero		1
	.type		_ZN34_INTERNAL_bc2343c9_4_k_cu_fa2882f24cuda3std3__420unreachable_sentinelE,@object
	.size		_ZN34_INTERNAL_bc2343c9_4_k_cu_fa2882f24cuda3std3__420unreachable_sentinelE,(_ZN34_INTERNAL_bc2343c9_4_k_cu_fa2882f24cuda3std6ranges3__45__cpo8distanceE - _ZN34_INTERNAL_bc2343c9_4_k_cu_fa2882f24cuda3std3__420unreachable_sentinelE)
_ZN34_INTERNAL_bc2343c9_4_k_cu_fa2882f24cuda3std3__420unreachable_sentinelE:
	.zero		1
	.type		_ZN34_INTERNAL_bc2343c9_4_k_cu_fa2882f24cuda3std6ranges3__45__cpo8distanceE,@object
	.size		_ZN34_INTERNAL_bc2343c9_4_k_cu_fa2882f24cuda3std6ranges3__45__cpo8distanceE,(_ZN34_INTERNAL_bc2343c9_4_k_cu_fa2882f24cuda3std3__45__cpo4cendE - _ZN34_INTERNAL_bc2343c9_4_k_cu_fa2882f24cuda3std6ranges3__45__cpo8distanceE)
_ZN34_INTERNAL_bc2343c9_4_k_cu_fa2882f24cuda3std6ranges3__45__cpo8distanceE:
	.zero		1
	.type		_ZN34_INTERNAL_bc2343c9_4_k_cu_fa2882f24cuda3std3__45__cpo4cendE,@object
	.size		_ZN34_INTERNAL_bc2343c9_4_k_cu_fa2882f24cuda3std3__45__cpo4cendE,(_ZN34_INTERNAL_bc2343c9_4_k_cu_fa2882f24cuda3std6ranges3__45__cpo7advanceE - _ZN34_INTERNAL_bc2343c9_4_k_cu_fa2882f24cuda3std3__45__cpo4cendE)
_ZN34_INTERNAL_bc2343c9_4_k_cu_fa2882f24cuda3std3__45__cpo4cendE:
	.zero		1
	.type		_ZN34_INTERNAL_bc2343c9_4_k_cu_fa2882f24cuda3std6ranges3__45__cpo7advanceE,@object
	.size		_ZN34_INTERNAL_bc2343c9_4_k_cu_fa2882f24cuda3std6ranges3__45__cpo7advanceE,(_ZN34_INTERNAL_bc2343c9_4_k_cu_fa2882f24cuda3std3__45__cpo5crendE - _ZN34_INTERNAL_bc2343c9_4_k_cu_fa2882f24cuda3std6ranges3__45__cpo7advanceE)
_ZN34_INTERNAL_bc2343c9_4_k_cu_fa2882f24cuda3std6ranges3__45__cpo7advanceE:
	.zero		1
	.type		_ZN34_INTERNAL_bc2343c9_4_k_cu_fa2882f24cuda3std3__45__cpo5crendE,@object
	.size		_ZN34_INTERNAL_bc2343c9_4_k_cu_fa2882f24cuda3std3__45__cpo5crendE,(_ZN34_INTERNAL_bc2343c9_4_k_cu_fa2882f24cuda3std6ranges3__45__cpo4dataE - _ZN34_INTERNAL_bc2343c9_4_k_cu_fa2882f24cuda3std3__45__cpo5crendE)
_ZN34_INTERNAL_bc2343c9_4_k_cu_fa2882f24cuda3std3__45__cpo5crendE:
	.zero		1
	.type		_ZN34_INTERNAL_bc2343c9_4_k_cu_fa2882f24cuda3std6ranges3__45__cpo4dataE,@object
	.size		_ZN34_INTERNAL_bc2343c9_4_k_cu_fa2882f24cuda3std6ranges3__45__cpo4dataE,(_ZN34_INTERNAL_bc2343c9_4_k_cu_fa2882f24cuda3std6ranges3__45__cpo5beginE - _ZN34_INTERNAL_bc2343c9_4_k_cu_fa2882f24cuda3std6ranges3__45__cpo4dataE)
_ZN34_INTERNAL_bc2343c9_4_k_cu_fa2882f24cuda3std6ranges3__45__cpo4dataE:
	.zero		1
	.type		_ZN34_INTERNAL_bc2343c9_4_k_cu_fa2882f24cuda3std6ranges3__45__cpo5beginE,@object
	.size		_ZN34_INTERNAL_bc2343c9_4_k_cu_fa2882f24cuda3std6ranges3__45__cpo5beginE,(_ZN34_INTERNAL_bc2343c9_4_k_cu_fa2882f24cuda3std3__419piecewise_constructE - _ZN34_INTERNAL_bc2343c9_4_k_cu_fa2882f24cuda3std6ranges3__45__cpo5beginE)
_ZN34_INTERNAL_bc2343c9_4_k_cu_fa2882f24cuda3std6ranges3__45__cpo5beginE:
	.zero		1
	.type		_ZN34_INTERNAL_bc2343c9_4_k_cu_fa2882f24cuda3std3__419piecewise_constructE,@object
	.size		_ZN34_INTERNAL_bc2343c9_4_k_cu_fa2882f24cuda3std3__419piecewise_constructE,(_ZN34_INTERNAL_bc2343c9_4_k_cu_fa2882f24cuda3std6ranges3__45__cpo4sizeE - _ZN34_INTERNAL_bc2343c9_4_k_cu_fa2882f24cuda3std3__419piecewise_constructE)
_ZN34_INTERNAL_bc2343c9_4_k_cu_fa2882f24cuda3std3__419piecewise_constructE:
	.zero		1
	.type		_ZN34_INTERNAL_bc2343c9_4_k_cu_fa2882f24cuda3std6ranges3__45__cpo4sizeE,@object
	.size		_ZN34_INTERNAL_bc2343c9_4_k_cu_fa2882f24cuda3std6ranges3__45__cpo4sizeE,(_ZN34_INTERNAL_bc2343c9_4_k_cu_fa2882f24cuda3std3__45__cpo3endE - _ZN34_INTERNAL_bc2343c9_4_k_cu_fa2882f24cuda3std6ranges3__45__cpo4sizeE)
_ZN34_INTERNAL_bc2343c9_4_k_cu_fa2882f24cuda3std6ranges3__45__cpo4sizeE:
	.zero		1
	.type		_ZN34_INTERNAL_bc2343c9_4_k_cu_fa2882f24cuda3std3__45__cpo3endE,@object
	.size		_ZN34_INTERNAL_bc2343c9_4_k_cu_fa2882f24cuda3std3__45__cpo3endE,(_ZN34_INTERNAL_bc2343c9_4_k_cu_fa2882f24cuda3std6ranges3__45__cpo6cbeginE - _ZN34_INTERNAL_bc2343c9_4_k_cu_fa2882f24cuda3std3__45__cpo3endE)
_ZN34_INTERNAL_bc2343c9_4_k_cu_fa2882f24cuda3std3__45__cpo3endE:
	.zero		1
	.type		_ZN34_INTERNAL_bc2343c9_4_k_cu_fa2882f24cuda3std6ranges3__45__cpo6cbeginE,@object
	.size		_ZN34_INTERNAL_bc2343c9_4_k_cu_fa2882f24cuda3std6ranges3__45__cpo6cbeginE,(_ZN34_INTERNAL_bc2343c9_4_k_cu_fa2882f24cuda3std3__45__cpo4rendE - _ZN34_INTERNAL_bc2343c9_4_k_cu_fa2882f24cuda3std6ranges3__45__cpo6cbeginE)
_ZN34_INTERNAL_bc2343c9_4_k_cu_fa2882f24cuda3std6ranges3__45__cpo6cbeginE:
	.zero		1
	.type		_ZN34_INTERNAL_bc2343c9_4_k_cu_fa2882f24cuda3std3__45__cpo4rendE,@object
	.size		_ZN34_INTERNAL_bc2343c9_4_k_cu_fa2882f24cuda3std3__45__cpo4rendE,(_ZN34_INTERNAL_bc2343c9_4_k_cu_fa2882f24cuda3std6ranges3__45__cpo4nextE - _ZN34_INTERNAL_bc2343c9_4_k_cu_fa2882f24cuda3std3__45__cpo4rendE)
_ZN34_INTERNAL_bc2343c9_4_k_cu_fa2882f24cuda3std3__45__cpo4rendE:
	.zero		1
	.type		_ZN34_INTERNAL_bc2343c9_4_k_cu_fa2882f24cuda3std6ranges3__45__cpo4nextE,@object
	.size		_ZN34_INTERNAL_bc2343c9_4_k_cu_fa2882f24cuda3std6ranges3__45__cpo4nextE,(_ZN34_INTERNAL_bc2343c9_4_k_cu_fa2882f24cuda3std6ranges3__45__cpo4swapE - _ZN34_INTERNAL_bc2343c9_4_k_cu_fa2882f24cuda3std6ranges3__45__cpo4nextE)
_ZN34_INTERNAL_bc2343c9_4_k_cu_fa2882f24cuda3std6ranges3__45__cpo4nextE:
	.zero		1
	.type		_ZN34_INTERNAL_bc2343c9_4_k_cu_fa2882f24cuda3std6ranges3__45__cpo4swapE,@object
	.size		_ZN34_INTERNAL_bc2343c9_4_k_cu_fa2882f24cuda3std6ranges3__45__cpo4swapE,(.L_13 - _ZN34_INTERNAL_bc2343c9_4_k_cu_fa2882f24cuda3std6ranges3__45__cpo4swapE)
_ZN34_INTERNAL_bc2343c9_4_k_cu_fa2882f24cuda3std6ranges3__45__cpo4swapE:
	.zero		1
.L_13:


//--------------------- .nv.shared._Z8kernel12PjS_mS_i --------------------------
	.section	.nv.shared._Z8kernel12PjS_mS_i,"aw",@nobits
	.sectionflags	@""
	.align	4
.nv.shared._Z8kernel12PjS_mS_i:
	.zero		9280


//--------------------- .nv.constant0._ZN3cub18CUB_300001_SM_10006detail11EmptyKernelIvEEvv --------------------------
	.section	.nv.constant0._ZN3cub18CUB_300001_SM_10006detail11EmptyKernelIvEEvv,"a",@progbits
	.sectionflags	@""
	.align	4
.nv.constant0._ZN3cub18CUB_300001_SM_10006detail11EmptyKernelIvEEvv:
	.zero		896


//--------------------- .nv.constant0._Z7kernel4PjS_S_ --------------------------
	.section	.nv.constant0._Z7kernel4PjS_S_,"a",@progbits
	.sectionflags	@""
	.align	4
.nv.constant0._Z7kernel4PjS_S_:
	.zero		920


//--------------------- .nv.constant0._Z8kernel12PjS_mS_i --------------------------
	.section	.nv.constant0._Z8kernel12PjS_mS_i,"a",@progbits
	.sectionflags	@""
	.align	4
.nv.constant0._Z8kernel12PjS_mS_i:
	.zero		932


//--------------------- SYMBOLS --------------------------

	.type		.nv.reservedSmem.offset0,@object
	.size		.nv.reservedSmem.offset0,0x4
	.type		.nv.reservedSmem.cap,@object
	.size		.nv.reservedSmem.cap,0x4
